//
// Generated by NVIDIA NVVM Compiler
//
// Compiler Build ID: CL-36424714
// Cuda compilation tools, release 13.0, V13.0.88
// Based on NVVM 20.0.0
//

.version 9.0
.target sm_100
.address_size 64

	// .globl	_Z12addVectorGPUPiS_S_

.visible .entry _Z12addVectorGPUPiS_S_(
	.param .u64 .ptr .align 1 _Z12addVectorGPUPiS_S__param_0,
	.param .u64 .ptr .align 1 _Z12addVectorGPUPiS_S__param_1,
	.param .u64 .ptr .align 1 _Z12addVectorGPUPiS_S__param_2
)
{
	.reg .pred 	%p<2>;
	.reg .b32 	%r<8>;
	.reg .b64 	%rd<11>;

	ld.param.u64 	%rd1, [_Z12addVectorGPUPiS_S__param_0];
	ld.param.u64 	%rd2, [_Z12addVectorGPUPiS_S__param_1];
	ld.param.u64 	%rd3, [_Z12addVectorGPUPiS_S__param_2];
	mov.u32 	%r2, %ctaid.x;
	mov.u32 	%r3, %ntid.x;
	mov.u32 	%r4, %tid.x;
	mad.lo.s32 	%r1, %r2, %r3, %r4;
	setp.gt.s32 	%p1, %r1, 99;
	@%p1 bra 	$L__BB0_2;
	cvta.to.global.u64 	%rd4, %rd1;
	cvta.to.global.u64 	%rd5, %rd2;
	cvta.to.global.u64 	%rd6, %rd3;
	mul.wide.s32 	%rd7, %r1, 4;
	add.s64 	%rd8, %rd4, %rd7;
	ld.global.u32 	%r5, [%rd8];
	add.s64 	%rd9, %rd5, %rd7;
	ld.global.u32 	%r6, [%rd9];
	add.s32 	%r7, %r6, %r5;
	add.s64 	%rd10, %rd6, %rd7;
	st.global.u32 	[%rd10], %r7;
$L__BB0_2:
	ret;

}


// ===== COMPILED SASS (sm_100) =====

	.target	sm_100

	.elftype	@"ET_EXEC"


//--------------------- .note.nv.tkinfo           --------------------------
	.section	.note.nv.tkinfo,"",@"SHT_NOTE"
	.sectionflags	@"SHF_NOTE_NV_TKINFO"
	.tkinfo
        /*0018*/ 	.word	0x00000002
        /*0030*/ 	.string	""
        /*0030*/ 	.string	"ptxas"
        /*0030*/ 	.string	"Cuda compilation tools, release 13.0, V13.0.88"
        /*0030*/ 	.string	"Build cuda_13.0.r13.0/compiler.36424714_0"
        /*0030*/ 	.string	"-arch sm_100 -m 64 "



//--------------------- .note.nv.cuinfo           --------------------------
	.section	.note.nv.cuinfo,"",@"SHT_NOTE"
	.sectionflags	@"SHF_NOTE_NV_CUINFO"
        /*0018*/ 	.short	0x0002
        /*001a*/ 	.short	0x0064
        /*001c*/ 	.short	0x0082
	.zero		2


//--------------------- .nv.info                  --------------------------
	.section	.nv.info,"",@"SHT_CUDA_INFO"
	.align	4


	//----- nvinfo : EIATTR_REGCOUNT
	.align		4
        /*0000*/ 	.byte	0x04, 0x2f
        /*0002*/ 	.short	(.L_1 - .L_0)
	.align		4
.L_0:
        /*0004*/ 	.word	index@(_Z12addVectorGPUPiS_S_)
        /*0008*/ 	.word	0x0000000c


	//----- nvinfo : EIATTR_FRAME_SIZE
	.align		4
.L_1:
        /*000c*/ 	.byte	0x04, 0x11
        /*000e*/ 	.short	(.L_3 - .L_2)
	.align		4
.L_2:
        /*0010*/ 	.word	index@(_Z12addVectorGPUPiS_S_)
        /*0014*/ 	.word	0x00000000


	//----- nvinfo : EIATTR_MIN_STACK_SIZE
	.align		4
.L_3:
        /*0018*/ 	.byte	0x04, 0x12
        /*001a*/ 	.short	(.L_5 - .L_4)
	.align		4
.L_4:
        /*001c*/ 	.word	index@(_Z12addVectorGPUPiS_S_)
        /*0020*/ 	.word	0x00000000
.L_5:


//--------------------- .nv.compat                --------------------------
	.section	.nv.compat,"",@"SHT_CUDA_COMPAT_INFO"
	.align	4
        /*0000*/ 	.byte	0x02, 0x09, 0x00, 0x00, 0x02, 0x02, 0x01, 0x00, 0x02, 0x05, 0x05, 0x00, 0x03, 0x07, 0x01, 0x01
        /*0010*/ 	.byte	0x02, 0x03, 0x00, 0x00, 0x02, 0x06, 0x01, 0x00, 0x04, 0x0b, 0x08, 0x00, 0x09, 0x00, 0x00, 0x00
        /*0020*/ 	.byte	0x00, 0x00, 0x00, 0x00


//--------------------- .nv.info._Z12addVectorGPUPiS_S_ --------------------------
	.section	.nv.info._Z12addVectorGPUPiS_S_,"",@"SHT_CUDA_INFO"
	.sectionflags	@""
	.align	4


	//----- nvinfo : EIATTR_CUDA_API_VERSION
	.align		4
        /*0000*/ 	.byte	0x04, 0x37
        /*0002*/ 	.short	(.L_7 - .L_6)
.L_6:
        /*0004*/ 	.word	0x00000082


	//----- nvinfo : EIATTR_KPARAM_INFO
	.align		4
.L_7:
        /*0008*/ 	.byte	0x04, 0x17
        /*000a*/ 	.short	(.L_9 - .L_8)
.L_8:
        /*000c*/ 	.word	0x00000000
        /*0010*/ 	.short	0x0002
        /*0012*/ 	.short	0x0010
        /*0014*/ 	.byte	0x00, 0xf5, 0x21, 0x00


	//----- nvinfo : EIATTR_KPARAM_INFO
	.align		4
.L_9:
        /*0018*/ 	.byte	0x04, 0x17
        /*001a*/ 	.short	(.L_11 - .L_10)
.L_10:
        /*001c*/ 	.word	0x00000000
        /*0020*/ 	.short	0x0001
        /*0022*/ 	.short	0x0008
        /*0024*/ 	.byte	0x00, 0xf5, 0x21, 0x00


	//----- nvinfo : EIATTR_KPARAM_INFO
	.align		4
.L_11:
        /*0028*/ 	.byte	0x04, 0x17
        /*002a*/ 	.short	(.L_13 - .L_12)
.L_12:
        /*002c*/ 	.word	0x00000000
        /*0030*/ 	.short	0x0000
        /*0032*/ 	.short	0x0000
        /*0034*/ 	.byte	0x00, 0xf5, 0x21, 0x00


	//----- nvinfo : EIATTR_SPARSE_MMA_MASK
	.align		4
.L_13:
        /*0038*/ 	.byte	0x03, 0x50
        /*003a*/ 	.short	0x0000


	//----- nvinfo : EIATTR_MAXREG_COUNT
	.align		4
        /*003c*/ 	.byte	0x03, 0x1b
        /*003e*/ 	.short	0x00ff


	//----- nvinfo : EIATTR_MERCURY_ISA_VERSION
	.align		4
        /*0040*/ 	.byte	0x03, 0x5f
        /*0042*/ 	.short	0x0101


	//----- nvinfo : EIATTR_VRC_CTA_INIT_COUNT
	.align		4
        /*0044*/ 	.byte	0x02, 0x4a
	.zero		1
	.zero		1


	//----- nvinfo : EIATTR_EXIT_INSTR_OFFSETS
	.align		4
        /*0048*/ 	.byte	0x04, 0x1c
        /*004a*/ 	.short	(.L_15 - .L_14)


	//   ....[0]....
.L_14:
        /*004c*/ 	.word	0x00000060


	//   ....[1]....
        /*0050*/ 	.word	0x00000120


	//----- nvinfo : EIATTR_CBANK_PARAM_SIZE
	.align		4
.L_15:
        /*0054*/ 	.byte	0x03, 0x19
        /*0056*/ 	.short	0x0018


	//----- nvinfo : EIATTR_PARAM_CBANK
	.align		4
        /*0058*/ 	.byte	0x04, 0x0a
        /*005a*/ 	.short	(.L_17 - .L_16)
	.align		4
.L_16:
        /*005c*/ 	.word	index@(.nv.constant0._Z12addVectorGPUPiS_S_)
        /*0060*/ 	.short	0x0380
        /*0062*/ 	.short	0x0018


	//----- nvinfo : EIATTR_SW_WAR
	.align		4
.L_17:
        /*0064*/ 	.byte	0x04, 0x36
        /*0066*/ 	.short	(.L_19 - .L_18)
.L_18:
        /*0068*/ 	.word	0x00000008
.L_19:


//--------------------- .nv.callgraph             --------------------------
	.section	.nv.callgraph,"",@"SHT_CUDA_CALLGRAPH"
	.align	4
	.sectionentsize	8
	.align		4
        /*0000*/ 	.word	0x00000000
	.align		4
        /*0004*/ 	.word	0xffffffff
	.align		4
        /*0008*/ 	.word	0x00000000
	.align		4
        /*000c*/ 	.word	0xfffffffe
	.align		4
        /*0010*/ 	.word	0x00000000
	.align		4
        /*0014*/ 	.word	0xfffffffd
	.align		4
        /*0018*/ 	.word	0x00000000
	.align		4
        /*001c*/ 	.word	0xfffffffc


//--------------------- .text._Z12addVectorGPUPiS_S_ --------------------------
	.section	.text._Z12addVectorGPUPiS_S_,"ax",@progbits
	.align	128
        .global         _Z12addVectorGPUPiS_S_
        .type           _Z12addVectorGPUPiS_S_,@function
        .size           _Z12addVectorGPUPiS_S_,(.L_x_1 - _Z12addVectorGPUPiS_S_)
        .other          _Z12addVectorGPUPiS_S_,@"STO_CUDA_ENTRY STV_DEFAULT"
_Z12addVectorGPUPiS_S_:
.text._Z12addVectorGPUPiS_S_:
[----:B------:R-:W-:Y:S01]  /*0000*/  LDC R1, c[0x0][0x37c] ;  /* 0x0000df00ff017b82 */ /* 0x000fe20000000800 */
[----:B------:R-:W0:Y:S07]  /*0010*/  S2R R0, SR_TID.X ;  /* 0x0000000000007919 */ /* 0x000e2e0000002100 */
[----:B------:R-:W0:Y:S08]  /*0020*/  S2UR UR4, SR_CTAID.X ;  /* 0x00000000000479c3 */ /* 0x000e300000002500 */
[----:B------:R-:W0:Y:S02]  /*0030*/  LDC R9, c[0x0][0x360] ;  /* 0x0000d800ff097b82 */ /* 0x000e240000000800 */
[----:B0-----:R-:W-:-:S05]  /*0040*/  IMAD R9, R9, UR4, R0 ;  /* 0x0000000409097c24 */ /* 0x001fca000f8e0200 */
[----:B------:R-:W-:-:S13]  /*0050*/  ISETP.GT.AND P0, PT, R9, 0x63, PT ;  /* 0x000000630900780c */ /* 0x000fda0003f04270 */
[----:B------:R-:W-:Y:S05]  /*0060*/  @P0 EXIT ;  /* 0x000000000000094d */ /* 0x000fea0003800000 */
[----:B------:R-:W0:Y:S01]  /*0070*/  LDC.64 R2, c[0x0][0x380] ;  /* 0x0000e000ff027b82 */ /* 0x000e220000000a00 */
[----:B------:R-:W1:Y:S07]  /*0080*/  LDCU.64 UR4, c[0x0][0x358] ;  /* 0x00006b00ff0477ac */ /* 0x000e6e0008000a00 */
[----:B------:R-:W2:Y:S08]  /*0090*/  LDC.64 R4, c[0x0][0x388] ;  /* 0x0000e200ff047b82 */ /* 0x000eb00000000a00 */
[----:B------:R-:W3:Y:S01]  /*00a0*/  LDC.64 R6, c[0x0][0x390] ;  /* 0x0000e400ff067b82 */ /* 0x000ee20000000a00 */
[----:B0-----:R-:W-:-:S06]  /*00b0*/  IMAD.WIDE R2, R9, 0x4, R2 ;  /* 0x0000000409027825 */ /* 0x001fcc00078e0202 */
[----:B-1----:R-:W4:Y:S01]  /*00c0*/  LDG.E R2, desc[UR4][R2.64] ;  /* 0x0000000402027981 */ /* 0x002f22000c1e1900 */
[----:B--2---:R-:W-:-:S06]  /*00d0*/  IMAD.WIDE R4, R9, 0x4, R4 ;  /* 0x0000000409047825 */ /* 0x004fcc00078e0204 */
[----:B------:R-:W4:Y:S01]  /*00e0*/  LDG.E R5, desc[UR4][R4.64] ;  /* 0x0000000404057981 */ /* 0x000f22000c1e1900 */
[----:B---3--:R-:W-:Y:S01]  /*00f0*/  IMAD.WIDE R6, R9, 0x4, R6 ;  /* 0x0000000409067825 */ /* 0x008fe200078e0206 */
[----:B----4-:R-:W-:-:S05]  /*0100*/  IADD3 R9, PT, PT, R2, R5, RZ ;  /* 0x0000000502097210 */ /* 0x010fca0007ffe0ff */
[----:B------:R-:W-:Y:S01]  /*0110*/  STG.E desc[UR4][R6.64], R9 ;  /* 0x0000000906007986 */ /* 0x000fe2000c101904 */
[----:B------:R-:W-:Y:S05]  /*0120*/  EXIT ;  /* 0x000000000000794d */ /* 0x000fea0003800000 */
.L_x_0:
[----:B------:R-:W-:-:S00]  /*0130*/  BRA `(.L_x_0) ;  /* 0xfffffffc00fc7947 */ /* 0x000fc0000383ffff */
[----:B------:R-:W-:-:S00]  /*0140*/  NOP ;  /* 0x0000000000007918 */ /* 0x000fc00000000000 */
        /* <DEDUP_REMOVED lines=11> */
.L_x_1:


//--------------------- .nv.shared.reserved.0     --------------------------
	.section	.nv.shared.reserved.0,"aw",@nobits
	.weak		__nv_reservedSMEM_offset_0_alias
	.size		__nv_reservedSMEM_offset_0_alias, 0, 64
	.other		__nv_reservedSMEM_offset_0_alias,@"STO_CUDA_RESERVED_SHARED STV_DEFAULT"
__nv_reservedSMEM_offset_0_alias:
	.zero		0
	.zero		64


//--------------------- .nv.constant0._Z12addVectorGPUPiS_S_ --------------------------
	.section	.nv.constant0._Z12addVectorGPUPiS_S_,"a",@progbits
	.sectionflags	@""
	.align	4
.nv.constant0._Z12addVectorGPUPiS_S_:
	.zero		920


//--------------------- SYMBOLS --------------------------

	.type		.nv.reservedSmem.offset0,@object
	.size		.nv.reservedSmem.offset0,0x4
